//
// Generated by NVIDIA NVVM Compiler
//
// Compiler Build ID: CL-36424714
// Cuda compilation tools, release 13.0, V13.0.88
// Based on NVVM 20.0.0
//

.version 9.0
.target sm_100
.address_size 64

	// .globl	float_value_kernel
.extern .func  (.param .b32 func_retval0) vprintf
(
	.param .b64 vprintf_param_0,
	.param .b64 vprintf_param_1
)
;
.global .align 1 .b8 _ZN34_INTERNAL_dcc828eb_4_k_cu_73422d6a4cuda3std3__45__cpo5beginE[1];
.global .align 1 .b8 _ZN34_INTERNAL_dcc828eb_4_k_cu_73422d6a4cuda3std3__45__cpo3endE[1];
.global .align 1 .b8 _ZN34_INTERNAL_dcc828eb_4_k_cu_73422d6a4cuda3std3__45__cpo6cbeginE[1];
.global .align 1 .b8 _ZN34_INTERNAL_dcc828eb_4_k_cu_73422d6a4cuda3std3__45__cpo4cendE[1];
.global .align 1 .b8 _ZN34_INTERNAL_dcc828eb_4_k_cu_73422d6a4cuda3std3__45__cpo6rbeginE[1];
.global .align 1 .b8 _ZN34_INTERNAL_dcc828eb_4_k_cu_73422d6a4cuda3std3__45__cpo4rendE[1];
.global .align 1 .b8 _ZN34_INTERNAL_dcc828eb_4_k_cu_73422d6a4cuda3std3__45__cpo7crbeginE[1];
.global .align 1 .b8 _ZN34_INTERNAL_dcc828eb_4_k_cu_73422d6a4cuda3std3__45__cpo5crendE[1];
.global .align 1 .b8 _ZN34_INTERNAL_dcc828eb_4_k_cu_73422d6a4cuda3std3__419piecewise_constructE[1];
.global .align 1 .b8 _ZN34_INTERNAL_dcc828eb_4_k_cu_73422d6a4cuda3std6ranges3__45__cpo4swapE[1];
.global .align 1 .b8 _ZN34_INTERNAL_dcc828eb_4_k_cu_73422d6a4cuda3std6ranges3__45__cpo9iter_moveE[1];
.global .align 1 .b8 _ZN34_INTERNAL_dcc828eb_4_k_cu_73422d6a4cuda3std6ranges3__45__cpo5beginE[1];
.global .align 1 .b8 _ZN34_INTERNAL_dcc828eb_4_k_cu_73422d6a4cuda3std6ranges3__45__cpo3endE[1];
.global .align 1 .b8 _ZN34_INTERNAL_dcc828eb_4_k_cu_73422d6a4cuda3std6ranges3__45__cpo6cbeginE[1];
.global .align 1 .b8 _ZN34_INTERNAL_dcc828eb_4_k_cu_73422d6a4cuda3std6ranges3__45__cpo4cendE[1];
.global .align 1 .b8 _ZN34_INTERNAL_dcc828eb_4_k_cu_73422d6a4cuda3std6ranges3__45__cpo7advanceE[1];
.global .align 1 .b8 _ZN34_INTERNAL_dcc828eb_4_k_cu_73422d6a4cuda3std6ranges3__45__cpo9iter_swapE[1];
.global .align 1 .b8 _ZN34_INTERNAL_dcc828eb_4_k_cu_73422d6a4cuda3std6ranges3__45__cpo4nextE[1];
.global .align 1 .b8 _ZN34_INTERNAL_dcc828eb_4_k_cu_73422d6a4cuda3std6ranges3__45__cpo4prevE[1];
.global .align 1 .b8 _ZN34_INTERNAL_dcc828eb_4_k_cu_73422d6a4cuda3std6ranges3__45__cpo4dataE[1];
.global .align 1 .b8 _ZN34_INTERNAL_dcc828eb_4_k_cu_73422d6a4cuda3std6ranges3__45__cpo5cdataE[1];
.global .align 1 .b8 _ZN34_INTERNAL_dcc828eb_4_k_cu_73422d6a4cuda3std6ranges3__45__cpo4sizeE[1];
.global .align 1 .b8 _ZN34_INTERNAL_dcc828eb_4_k_cu_73422d6a4cuda3std6ranges3__45__cpo5ssizeE[1];
.global .align 1 .b8 _ZN34_INTERNAL_dcc828eb_4_k_cu_73422d6a4cuda3std6ranges3__45__cpo8distanceE[1];
.global .align 1 .b8 $str[4] = {37, 102, 10};

.visible .entry float_value_kernel(
	.param .f32 float_value_kernel_param_0
)
{
	.local .align 8 .b8 	__local_depot0[8];
	.reg .b64 	%SP;
	.reg .b64 	%SPL;
	.reg .b32 	%r<3>;
	.reg .b32 	%f<2>;
	.reg .b64 	%rd<5>;
	.reg .b64 	%fd<2>;

	mov.u64 	%SPL, __local_depot0;
	cvta.local.u64 	%SP, %SPL;
	ld.param.f32 	%f1, [float_value_kernel_param_0];
	add.u64 	%rd1, %SP, 0;
	add.u64 	%rd2, %SPL, 0;
	cvt.f64.f32 	%fd1, %f1;
	st.local.f64 	[%rd2], %fd1;
	mov.u64 	%rd3, $str;
	cvta.global.u64 	%rd4, %rd3;
	{ // callseq 0, 0
	.param .b64 param0;
	st.param.b64 	[param0], %rd4;
	.param .b64 param1;
	st.param.b64 	[param1], %rd1;
	.param .b32 retval0;
	call.uni (retval0), 
	vprintf, 
	(
	param0, 
	param1
	);
	ld.param.b32 	%r1, [retval0];
	} // callseq 0
	ret;

}


// ===== COMPILED SASS (sm_100) =====

	.target	sm_100

	.elftype	@"ET_EXEC"


//--------------------- .note.nv.tkinfo           --------------------------
	.section	.note.nv.tkinfo,"",@"SHT_NOTE"
	.sectionflags	@"SHF_NOTE_NV_TKINFO"
	.tkinfo
        /*0018*/ 	.word	0x00000002
        /*0030*/ 	.string	""
        /*0030*/ 	.string	"ptxas"
        /*0030*/ 	.string	"Cuda compilation tools, release 13.0, V13.0.88"
        /*0030*/ 	.string	"Build cuda_13.0.r13.0/compiler.36424714_0"
        /*0030*/ 	.string	"-arch sm_100 -m 64 "



//--------------------- .note.nv.cuinfo           --------------------------
	.section	.note.nv.cuinfo,"",@"SHT_NOTE"
	.sectionflags	@"SHF_NOTE_NV_CUINFO"
        /*0018*/ 	.short	0x0002
        /*001a*/ 	.short	0x0064
        /*001c*/ 	.short	0x0082
	.zero		2


//--------------------- .nv.info                  --------------------------
	.section	.nv.info,"",@"SHT_CUDA_INFO"
	.align	4


	//----- nvinfo : EIATTR_REGCOUNT
	.align		4
        /*0000*/ 	.byte	0x04, 0x2f
        /*0002*/ 	.short	(.L_26 - .L_25)
	.align		4
.L_25:
        /*0004*/ 	.word	index@(float_value_kernel)
        /*0008*/ 	.word	0x00000018


	//----- nvinfo : EIATTR_FRAME_SIZE
	.align		4
.L_26:
        /*000c*/ 	.byte	0x04, 0x11
        /*000e*/ 	.short	(.L_28 - .L_27)
	.align		4
.L_27:
        /*0010*/ 	.word	index@(float_value_kernel)
        /*0014*/ 	.word	0x00000008


	//----- nvinfo : EIATTR_MIN_STACK_SIZE
	.align		4
.L_28:
        /*0018*/ 	.byte	0x04, 0x12
        /*001a*/ 	.short	(.L_30 - .L_29)
	.align		4
.L_29:
        /*001c*/ 	.word	index@(float_value_kernel)
        /*0020*/ 	.word	0x00000008
.L_30:


//--------------------- .nv.compat                --------------------------
	.section	.nv.compat,"",@"SHT_CUDA_COMPAT_INFO"
	.align	4
        /*0000*/ 	.byte	0x02, 0x09, 0x00, 0x00, 0x02, 0x02, 0x01, 0x00, 0x02, 0x05, 0x05, 0x00, 0x03, 0x07, 0x01, 0x01
        /*0010*/ 	.byte	0x02, 0x03, 0x00, 0x00, 0x02, 0x06, 0x01, 0x00, 0x04, 0x0b, 0x08, 0x00, 0x09, 0x00, 0x00, 0x00
        /*0020*/ 	.byte	0x00, 0x00, 0x00, 0x00


//--------------------- .nv.info.float_value_kernel --------------------------
	.section	.nv.info.float_value_kernel,"",@"SHT_CUDA_INFO"
	.sectionflags	@""
	.align	4


	//----- nvinfo : EIATTR_CUDA_API_VERSION
	.align		4
        /*0000*/ 	.byte	0x04, 0x37
        /*0002*/ 	.short	(.L_32 - .L_31)
.L_31:
        /*0004*/ 	.word	0x00000082


	//----- nvinfo : EIATTR_KPARAM_INFO
	.align		4
.L_32:
        /*0008*/ 	.byte	0x04, 0x17
        /*000a*/ 	.short	(.L_34 - .L_33)
.L_33:
        /*000c*/ 	.word	0x00000000
        /*0010*/ 	.short	0x0000
        /*0012*/ 	.short	0x0000
        /*0014*/ 	.byte	0x00, 0xf0, 0x11, 0x00


	//----- nvinfo : EIATTR_SPARSE_MMA_MASK
	.align		4
.L_34:
        /*0018*/ 	.byte	0x03, 0x50
        /*001a*/ 	.short	0x0000


	//----- nvinfo : EIATTR_MAXREG_COUNT
	.align		4
        /*001c*/ 	.byte	0x03, 0x1b
        /*001e*/ 	.short	0x00ff


	//----- nvinfo : EIATTR_EXTERNS
	.align		4
        /*0020*/ 	.byte	0x04, 0x0f
        /*0022*/ 	.short	(.L_36 - .L_35)


	//   ....[0]....
	.align		4
.L_35:
        /*0024*/ 	.word	index@(vprintf)


	//----- nvinfo : EIATTR_MERCURY_ISA_VERSION
	.align		4
.L_36:
        /*0028*/ 	.byte	0x03, 0x5f
        /*002a*/ 	.short	0x0101


	//----- nvinfo : EIATTR_VRC_CTA_INIT_COUNT
	.align		4
        /*002c*/ 	.byte	0x02, 0x4a
	.zero		1
	.zero		1


	//----- nvinfo : EIATTR_SYSCALL_OFFSETS
	.align		4
        /*0030*/ 	.byte	0x04, 0x46
        /*0032*/ 	.short	(.L_38 - .L_37)


	//   ....[0]....
.L_37:
        /*0034*/ 	.word	0x000000f0


	//----- nvinfo : EIATTR_EXIT_INSTR_OFFSETS
	.align		4
.L_38:
        /*0038*/ 	.byte	0x04, 0x1c
        /*003a*/ 	.short	(.L_40 - .L_39)


	//   ....[0]....
.L_39:
        /*003c*/ 	.word	0x00000100


	//----- nvinfo : EIATTR_CBANK_PARAM_SIZE
	.align		4
.L_40:
        /*0040*/ 	.byte	0x03, 0x19
        /*0042*/ 	.short	0x0004


	//----- nvinfo : EIATTR_PARAM_CBANK
	.align		4
        /*0044*/ 	.byte	0x04, 0x0a
        /*0046*/ 	.short	(.L_42 - .L_41)
	.align		4
.L_41:
        /*0048*/ 	.word	index@(.nv.constant0.float_value_kernel)
        /*004c*/ 	.short	0x0380
        /*004e*/ 	.short	0x0004


	//----- nvinfo : EIATTR_SW_WAR
	.align		4
.L_42:
        /*0050*/ 	.byte	0x04, 0x36
        /*0052*/ 	.short	(.L_44 - .L_43)
.L_43:
        /*0054*/ 	.word	0x00000008
.L_44:


//--------------------- .nv.callgraph             --------------------------
	.section	.nv.callgraph,"",@"SHT_CUDA_CALLGRAPH"
	.align	4
	.sectionentsize	8
	.align		4
        /*0000*/ 	.word	0x00000000
	.align		4
        /*0004*/ 	.word	0xffffffff
	.align		4
        /*0008*/ 	.word	index@(float_value_kernel)
	.align		4
        /*000c*/ 	.word	index@(vprintf)
	.align		4
        /*0010*/ 	.word	0x00000000
	.align		4
        /*0014*/ 	.word	0xfffffffe
	.align		4
        /*0018*/ 	.word	0x00000000
	.align		4
        /*001c*/ 	.word	0xfffffffd
	.align		4
        /*0020*/ 	.word	0x00000000
	.align		4
        /*0024*/ 	.word	0xfffffffc


//--------------------- .nv.constant4             --------------------------
	.section	.nv.constant4,"a",@progbits
	.align	8
	.align		8
.nv.constant4:
        /*0000*/ 	.dword	vprintf
	.align		8
        /*0008*/ 	.dword	_ZN34_INTERNAL_dcc828eb_4_k_cu_73422d6a4cuda3std3__45__cpo5beginE
	.align		8
        /*0010*/ 	.dword	_ZN34_INTERNAL_dcc828eb_4_k_cu_73422d6a4cuda3std3__45__cpo3endE
	.align		8
        /*0018*/ 	.dword	_ZN34_INTERNAL_dcc828eb_4_k_cu_73422d6a4cuda3std3__45__cpo6cbeginE
	.align		8
        /*0020*/ 	.dword	_ZN34_INTERNAL_dcc828eb_4_k_cu_73422d6a4cuda3std3__45__cpo4cendE
	.align		8
        /*0028*/ 	.dword	_ZN34_INTERNAL_dcc828eb_4_k_cu_73422d6a4cuda3std3__45__cpo6rbeginE
	.align		8
        /*0030*/ 	.dword	_ZN34_INTERNAL_dcc828eb_4_k_cu_73422d6a4cuda3std3__45__cpo4rendE
	.align		8
        /*0038*/ 	.dword	_ZN34_INTERNAL_dcc828eb_4_k_cu_73422d6a4cuda3std3__45__cpo7crbeginE
	.align		8
        /*0040*/ 	.dword	_ZN34_INTERNAL_dcc828eb_4_k_cu_73422d6a4cuda3std3__45__cpo5crendE
	.align		8
        /*0048*/ 	.dword	_ZN34_INTERNAL_dcc828eb_4_k_cu_73422d6a4cuda3std3__419piecewise_constructE
	.align		8
        /*0050*/ 	.dword	_ZN34_INTERNAL_dcc828eb_4_k_cu_73422d6a4cuda3std6ranges3__45__cpo4swapE
	.align		8
        /*0058*/ 	.dword	_ZN34_INTERNAL_dcc828eb_4_k_cu_73422d6a4cuda3std6ranges3__45__cpo9iter_moveE
	.align		8
        /*0060*/ 	.dword	_ZN34_INTERNAL_dcc828eb_4_k_cu_73422d6a4cuda3std6ranges3__45__cpo5beginE
	.align		8
        /*0068*/ 	.dword	_ZN34_INTERNAL_dcc828eb_4_k_cu_73422d6a4cuda3std6ranges3__45__cpo3endE
	.align		8
        /*0070*/ 	.dword	_ZN34_INTERNAL_dcc828eb_4_k_cu_73422d6a4cuda3std6ranges3__45__cpo6cbeginE
	.align		8
        /*0078*/ 	.dword	_ZN34_INTERNAL_dcc828eb_4_k_cu_73422d6a4cuda3std6ranges3__45__cpo4cendE
	.align		8
        /*0080*/ 	.dword	_ZN34_INTERNAL_dcc828eb_4_k_cu_73422d6a4cuda3std6ranges3__45__cpo7advanceE
	.align		8
        /*0088*/ 	.dword	_ZN34_INTERNAL_dcc828eb_4_k_cu_73422d6a4cuda3std6ranges3__45__cpo9iter_swapE
	.align		8
        /*0090*/ 	.dword	_ZN34_INTERNAL_dcc828eb_4_k_cu_73422d6a4cuda3std6ranges3__45__cpo4nextE
	.align		8
        /*0098*/ 	.dword	_ZN34_INTERNAL_dcc828eb_4_k_cu_73422d6a4cuda3std6ranges3__45__cpo4prevE
	.align		8
        /*00a0*/ 	.dword	_ZN34_INTERNAL_dcc828eb_4_k_cu_73422d6a4cuda3std6ranges3__45__cpo4dataE
	.align		8
        /*00a8*/ 	.dword	_ZN34_INTERNAL_dcc828eb_4_k_cu_73422d6a4cuda3std6ranges3__45__cpo5cdataE
	.align		8
        /*00b0*/ 	.dword	_ZN34_INTERNAL_dcc828eb_4_k_cu_73422d6a4cuda3std6ranges3__45__cpo4sizeE
	.align		8
        /*00b8*/ 	.dword	_ZN34_INTERNAL_dcc828eb_4_k_cu_73422d6a4cuda3std6ranges3__45__cpo5ssizeE
	.align		8
        /*00c0*/ 	.dword	_ZN34_INTERNAL_dcc828eb_4_k_cu_73422d6a4cuda3std6ranges3__45__cpo8distanceE
	.align		8
        /*00c8*/ 	.dword	$str


//--------------------- .text.float_value_kernel  --------------------------
	.section	.text.float_value_kernel,"ax",@progbits
	.align	128
        .global         float_value_kernel
        .type           float_value_kernel,@function
        .size           float_value_kernel,(.L_x_2 - float_value_kernel)
        .other          float_value_kernel,@"STO_CUDA_ENTRY STV_DEFAULT"
float_value_kernel:
.text.float_value_kernel:
[----:B------:R-:W0:Y:S01]  /*0000*/  LDC R1, c[0x0][0x37c] ;  /* 0x0000df00ff017b82 */ /* 0x000e220000000800 */
[----:B------:R-:W1:Y:S01]  /*0010*/  LDCU UR4, c[0x0][0x380] ;  /* 0x00007000ff0477ac */ /* 0x000e620008000800 */
[----:B0-----:R-:W-:Y:S01]  /*0020*/  VIADD R1, R1, 0xfffffff8 ;  /* 0xfffffff801017836 */ /* 0x001fe20000000000 */
[----:B------:R-:W-:Y:S01]  /*0030*/  MOV R0, 0x0 ;  /* 0x0000000000007802 */ /* 0x000fe20000000f00 */
[----:B------:R-:W0:Y:S04]  /*0040*/  LDCU.64 UR6, c[0x4][0xc8] ;  /* 0x01001900ff0677ac */ /* 0x000e280008000a00 */
[----:B------:R2:W3:Y:S01]  /*0050*/  LDC.64 R8, c[0x4][R0] ;  /* 0x0100000000087b82 */ /* 0x0004e20000000a00 */
[----:B------:R-:W4:Y:S01]  /*0060*/  LDCU UR5, c[0x0][0x2fc] ;  /* 0x00005f80ff0577ac */ /* 0x000f220008000800 */
[----:B-1----:R-:W1:Y:S01]  /*0070*/  F2F.F64.F32 R2, UR4 ;  /* 0x0000000400027d10 */ /* 0x002e620008201800 */
[----:B------:R-:W5:Y:S01]  /*0080*/  LDCU UR4, c[0x0][0x2f8] ;  /* 0x00005f00ff0477ac */ /* 0x000f620008000800 */
[----:B0-----:R-:W-:Y:S01]  /*0090*/  IMAD.U32 R4, RZ, RZ, UR6 ;  /* 0x00000006ff047e24 */ /* 0x001fe2000f8e00ff */
[----:B------:R-:W-:Y:S01]  /*00a0*/  MOV R5, UR7 ;  /* 0x0000000700057c02 */ /* 0x000fe20008000f00 */
[----:B-1----:R2:W-:Y:S01]  /*00b0*/  STL.64 [R1], R2 ;  /* 0x0000000201007387 */ /* 0x0025e20000100a00 */
[----:B-----5:R-:W-:-:S05]  /*00c0*/  IADD3 R6, P0, PT, R1, UR4, RZ ;  /* 0x0000000401067c10 */ /* 0x020fca000ff1e0ff */
[----:B----4-:R-:W-:-:S08]  /*00d0*/  IMAD.X R7, RZ, RZ, UR5, P0 ;  /* 0x00000005ff077e24 */ /* 0x010fd000080e06ff */
[----:B------:R-:W-:-:S07]  /*00e0*/  LEPC R20, `(.L_x_0) ;  /* 0x000000001014794e */ /* 0x000fce0000000000 */
[----:B--23--:R-:W-:Y:S05]  /*00f0*/  CALL.ABS.NOINC R8 ;  /* 0x0000000008007343 */ /* 0x00cfea0003c00000 */
.L_x_0:
[----:B------:R-:W-:Y:S05]  /*0100*/  EXIT ;  /* 0x000000000000794d */ /* 0x000fea0003800000 */
.L_x_1:
[----:B------:R-:W-:-:S00]  /*0110*/  BRA `(.L_x_1) ;  /* 0xfffffffc00fc7947 */ /* 0x000fc0000383ffff */
[----:B------:R-:W-:-:S00]  /*0120*/  NOP ;  /* 0x0000000000007918 */ /* 0x000fc00000000000 */
        /* <DEDUP_REMOVED lines=13> */
.L_x_2:


//--------------------- .nv.global.init           --------------------------
	.section	.nv.global.init,"aw",@progbits
.nv.global.init:
	.type		$str,@object
	.size		$str,(.L_24 - $str)
$str:
        /*0000*/ 	.byte	0x25, 0x66, 0x0a, 0x00
.L_24:


//--------------------- .nv.shared.reserved.0     --------------------------
	.section	.nv.shared.reserved.0,"aw",@nobits
	.weak		__nv_reservedSMEM_offset_0_alias
	.size		__nv_reservedSMEM_offset_0_alias, 0, 64
	.other		__nv_reservedSMEM_offset_0_alias,@"STO_CUDA_RESERVED_SHARED STV_DEFAULT"
__nv_reservedSMEM_offset_0_alias:
	.zero		0
	.zero		64


//--------------------- .nv.global                --------------------------
	.section	.nv.global,"aw",@nobits
.nv.global:
	.type		_ZN34_INTERNAL_dcc828eb_4_k_cu_73422d6a4cuda3std3__45__cpo6cbeginE,@object
	.size		_ZN34_INTERNAL_dcc828eb_4_k_cu_73422d6a4cuda3std3__45__cpo6cbeginE,(_ZN34_INTERNAL_dcc828eb_4_k_cu_73422d6a4cuda3std6ranges3__45__cpo4prevE - _ZN34_INTERNAL_dcc828eb_4_k_cu_73422d6a4cuda3std3__45__cpo6cbeginE)
_ZN34_INTERNAL_dcc828eb_4_k_cu_73422d6a4cuda3std3__45__cpo6cbeginE:
	.zero		1
	.type		_ZN34_INTERNAL_dcc828eb_4_k_cu_73422d6a4cuda3std6ranges3__45__cpo4prevE,@object
	.size		_ZN34_INTERNAL_dcc828eb_4_k_cu_73422d6a4cuda3std6ranges3__45__cpo4prevE,(_ZN34_INTERNAL_dcc828eb_4_k_cu_73422d6a4cuda3std6ranges3__45__cpo9iter_moveE - _ZN34_INTERNAL_dcc828eb_4_k_cu_73422d6a4cuda3std6ranges3__45__cpo4prevE)
_ZN34_INTERNAL_dcc828eb_4_k_cu_73422d6a4cuda3std6ranges3__45__cpo4prevE:
	.zero		1
	.type		_ZN34_INTERNAL_dcc828eb_4_k_cu_73422d6a4cuda3std6ranges3__45__cpo9iter_moveE,@object
	.size		_ZN34_INTERNAL_dcc828eb_4_k_cu_73422d6a4cuda3std6ranges3__45__cpo9iter_moveE,(_ZN34_INTERNAL_dcc828eb_4_k_cu_73422d6a4cuda3std3__45__cpo7crbeginE - _ZN34_INTERNAL_dcc828eb_4_k_cu_73422d6a4cuda3std6ranges3__45__cpo9iter_moveE)
_ZN34_INTERNAL_dcc828eb_4_k_cu_73422d6a4cuda3std6ranges3__45__cpo9iter_moveE:
	.zero		1
	.type		_ZN34_INTERNAL_dcc828eb_4_k_cu_73422d6a4cuda3std3__45__cpo7crbeginE,@object
	.size		_ZN34_INTERNAL_dcc828eb_4_k_cu_73422d6a4cuda3std3__45__cpo7crbeginE,(_ZN34_INTERNAL_dcc828eb_4_k_cu_73422d6a4cuda3std6ranges3__45__cpo5ssizeE - _ZN34_INTERNAL_dcc828eb_4_k_cu_73422d6a4cuda3std3__45__cpo7crbeginE)
_ZN34_INTERNAL_dcc828eb_4_k_cu_73422d6a4cuda3std3__45__cpo7crbeginE:
	.zero		1
	.type		_ZN34_INTERNAL_dcc828eb_4_k_cu_73422d6a4cuda3std6ranges3__45__cpo5ssizeE,@object
	.size		_ZN34_INTERNAL_dcc828eb_4_k_cu_73422d6a4cuda3std6ranges3__45__cpo5ssizeE,(_ZN34_INTERNAL_dcc828eb_4_k_cu_73422d6a4cuda3std6ranges3__45__cpo4cendE - _ZN34_INTERNAL_dcc828eb_4_k_cu_73422d6a4cuda3std6ranges3__45__cpo5ssizeE)
_ZN34_INTERNAL_dcc828eb_4_k_cu_73422d6a4cuda3std6ranges3__45__cpo5ssizeE:
	.zero		1
	.type		_ZN34_INTERNAL_dcc828eb_4_k_cu_73422d6a4cuda3std6ranges3__45__cpo4cendE,@object
	.size		_ZN34_INTERNAL_dcc828eb_4_k_cu_73422d6a4cuda3std6ranges3__45__cpo4cendE,(_ZN34_INTERNAL_dcc828eb_4_k_cu_73422d6a4cuda3std3__45__cpo5beginE - _ZN34_INTERNAL_dcc828eb_4_k_cu_73422d6a4cuda3std6ranges3__45__cpo4cendE)
_ZN34_INTERNAL_dcc828eb_4_k_cu_73422d6a4cuda3std6ranges3__45__cpo4cendE:
	.zero		1
	.type		_ZN34_INTERNAL_dcc828eb_4_k_cu_73422d6a4cuda3std3__45__cpo5beginE,@object
	.size		_ZN34_INTERNAL_dcc828eb_4_k_cu_73422d6a4cuda3std3__45__cpo5beginE,(_ZN34_INTERNAL_dcc828eb_4_k_cu_73422d6a4cuda3std6ranges3__45__cpo9iter_swapE - _ZN34_INTERNAL_dcc828eb_4_k_cu_73422d6a4cuda3std3__45__cpo5beginE)
_ZN34_INTERNAL_dcc828eb_4_k_cu_73422d6a4cuda3std3__45__cpo5beginE:
	.zero		1
	.type		_ZN34_INTERNAL_dcc828eb_4_k_cu_73422d6a4cuda3std6ranges3__45__cpo9iter_swapE,@object
	.size		_ZN34_INTERNAL_dcc828eb_4_k_cu_73422d6a4cuda3std6ranges3__45__cpo9iter_swapE,(_ZN34_INTERNAL_dcc828eb_4_k_cu_73422d6a4cuda3std3__419piecewise_constructE - _ZN34_INTERNAL_dcc828eb_4_k_cu_73422d6a4cuda3std6ranges3__45__cpo9iter_swapE)
_ZN34_INTERNAL_dcc828eb_4_k_cu_73422d6a4cuda3std6ranges3__45__cpo9iter_swapE:
	.zero		1
	.type		_ZN34_INTERNAL_dcc828eb_4_k_cu_73422d6a4cuda3std3__419piecewise_constructE,@object
	.size		_ZN34_INTERNAL_dcc828eb_4_k_cu_73422d6a4cuda3std3__419piecewise_constructE,(_ZN34_INTERNAL_dcc828eb_4_k_cu_73422d6a4cuda3std3__45__cpo6rbeginE - _ZN34_INTERNAL_dcc828eb_4_k_cu_73422d6a4cuda3std3__419piecewise_constructE)
_ZN34_INTERNAL_dcc828eb_4_k_cu_73422d6a4cuda3std3__419piecewise_constructE:
	.zero		1
	.type		_ZN34_INTERNAL_dcc828eb_4_k_cu_73422d6a4cuda3std3__45__cpo6rbeginE,@object
	.size		_ZN34_INTERNAL_dcc828eb_4_k_cu_73422d6a4cuda3std3__45__cpo6rbeginE,(_ZN34_INTERNAL_dcc828eb_4_k_cu_73422d6a4cuda3std6ranges3__45__cpo5cdataE - _ZN34_INTERNAL_dcc828eb_4_k_cu_73422d6a4cuda3std3__45__cpo6rbeginE)
_ZN34_INTERNAL_dcc828eb_4_k_cu_73422d6a4cuda3std3__45__cpo6rbeginE:
	.zero		1
	.type		_ZN34_INTERNAL_dcc828eb_4_k_cu_73422d6a4cuda3std6ranges3__45__cpo5cdataE,@object
	.size		_ZN34_INTERNAL_dcc828eb_4_k_cu_73422d6a4cuda3std6ranges3__45__cpo5cdataE,(_ZN34_INTERNAL_dcc828eb_4_k_cu_73422d6a4cuda3std6ranges3__45__cpo3endE - _ZN34_INTERNAL_dcc828eb_4_k_cu_73422d6a4cuda3std6ranges3__45__cpo5cdataE)
_ZN34_INTERNAL_dcc828eb_4_k_cu_73422d6a4cuda3std6ranges3__45__cpo5cdataE:
	.zero		1
	.type		_ZN34_INTERNAL_dcc828eb_4_k_cu_73422d6a4cuda3std6ranges3__45__cpo3endE,@object
	.size		_ZN34_INTERNAL_dcc828eb_4_k_cu_73422d6a4cuda3std6ranges3__45__cpo3endE,(_ZN34_INTERNAL_dcc828eb_4_k_cu_73422d6a4cuda3std3__45__cpo4cendE - _ZN34_INTERNAL_dcc828eb_4_k_cu_73422d6a4cuda3std6ranges3__45__cpo3endE)
_ZN34_INTERNAL_dcc828eb_4_k_cu_73422d6a4cuda3std6ranges3__45__cpo3endE:
	.zero		1
	.type		_ZN34_INTERNAL_dcc828eb_4_k_cu_73422d6a4cuda3std3__45__cpo4cendE,@object
	.size		_ZN34_INTERNAL_dcc828eb_4_k_cu_73422d6a4cuda3std3__45__cpo4cendE,(_ZN34_INTERNAL_dcc828eb_4_k_cu_73422d6a4cuda3std6ranges3__45__cpo4dataE - _ZN34_INTERNAL_dcc828eb_4_k_cu_73422d6a4cuda3std3__45__cpo4cendE)
_ZN34_INTERNAL_dcc828eb_4_k_cu_73422d6a4cuda3std3__45__cpo4cendE:
	.zero		1
	.type		_ZN34_INTERNAL_dcc828eb_4_k_cu_73422d6a4cuda3std6ranges3__45__cpo4dataE,@object
	.size		_ZN34_INTERNAL_dcc828eb_4_k_cu_73422d6a4cuda3std6ranges3__45__cpo4dataE,(_ZN34_INTERNAL_dcc828eb_4_k_cu_73422d6a4cuda3std6ranges3__45__cpo5beginE - _ZN34_INTERNAL_dcc828eb_4_k_cu_73422d6a4cuda3std6ranges3__45__cpo4dataE)
_ZN34_INTERNAL_dcc828eb_4_k_cu_73422d6a4cuda3std6ranges3__45__cpo4dataE:
	.zero		1
	.type		_ZN34_INTERNAL_dcc828eb_4_k_cu_73422d6a4cuda3std6ranges3__45__cpo5beginE,@object
	.size		_ZN34_INTERNAL_dcc828eb_4_k_cu_73422d6a4cuda3std6ranges3__45__cpo5beginE,(_ZN34_INTERNAL_dcc828eb_4_k_cu_73422d6a4cuda3std3__45__cpo5crendE - _ZN34_INTERNAL_dcc828eb_4_k_cu_73422d6a4cuda3std6ranges3__45__cpo5beginE)
_ZN34_INTERNAL_dcc828eb_4_k_cu_73422d6a4cuda3std6ranges3__45__cpo5beginE:
	.zero		1
	.type		_ZN34_INTERNAL_dcc828eb_4_k_cu_73422d6a4cuda3std3__45__cpo5crendE,@object
	.size		_ZN34_INTERNAL_dcc828eb_4_k_cu_73422d6a4cuda3std3__45__cpo5crendE,(_ZN34_INTERNAL_dcc828eb_4_k_cu_73422d6a4cuda3std6ranges3__45__cpo8distanceE - _ZN34_INTERNAL_dcc828eb_4_k_cu_73422d6a4cuda3std3__45__cpo5crendE)
_ZN34_INTERNAL_dcc828eb_4_k_cu_73422d6a4cuda3std3__45__cpo5crendE:
	.zero		1
	.type		_ZN34_INTERNAL_dcc828eb_4_k_cu_73422d6a4cuda3std6ranges3__45__cpo8distanceE,@object
	.size		_ZN34_INTERNAL_dcc828eb_4_k_cu_73422d6a4cuda3std6ranges3__45__cpo8distanceE,(_ZN34_INTERNAL_dcc828eb_4_k_cu_73422d6a4cuda3std6ranges3__45__cpo7advanceE - _ZN34_INTERNAL_dcc828eb_4_k_cu_73422d6a4cuda3std6ranges3__45__cpo8distanceE)
_ZN34_INTERNAL_dcc828eb_4_k_cu_73422d6a4cuda3std6ranges3__45__cpo8distanceE:
	.zero		1
	.type		_ZN34_INTERNAL_dcc828eb_4_k_cu_73422d6a4cuda3std6ranges3__45__cpo7advanceE,@object
	.size		_ZN34_INTERNAL_dcc828eb_4_k_cu_73422d6a4cuda3std6ranges3__45__cpo7advanceE,(_ZN34_INTERNAL_dcc828eb_4_k_cu_73422d6a4cuda3std3__45__cpo3endE - _ZN34_INTERNAL_dcc828eb_4_k_cu_73422d6a4cuda3std6ranges3__45__cpo7advanceE)
_ZN34_INTERNAL_dcc828eb_4_k_cu_73422d6a4cuda3std6ranges3__45__cpo7advanceE:
	.zero		1
	.type		_ZN34_INTERNAL_dcc828eb_4_k_cu_73422d6a4cuda3std3__45__cpo3endE,@object
	.size		_ZN34_INTERNAL_dcc828eb_4_k_cu_73422d6a4cuda3std3__45__cpo3endE,(_ZN34_INTERNAL_dcc828eb_4_k_cu_73422d6a4cuda3std6ranges3__45__cpo4nextE - _ZN34_INTERNAL_dcc828eb_4_k_cu_73422d6a4cuda3std3__45__cpo3endE)
_ZN34_INTERNAL_dcc828eb_4_k_cu_73422d6a4cuda3std3__45__cpo3endE:
	.zero		1
	.type		_ZN34_INTERNAL_dcc828eb_4_k_cu_73422d6a4cuda3std6ranges3__45__cpo4nextE,@object
	.size		_ZN34_INTERNAL_dcc828eb_4_k_cu_73422d6a4cuda3std6ranges3__45__cpo4nextE,(_ZN34_INTERNAL_dcc828eb_4_k_cu_73422d6a4cuda3std6ranges3__45__cpo4swapE - _ZN34_INTERNAL_dcc828eb_4_k_cu_73422d6a4cuda3std6ranges3__45__cpo4nextE)
_ZN34_INTERNAL_dcc828eb_4_k_cu_73422d6a4cuda3std6ranges3__45__cpo4nextE:
	.zero		1
	.type		_ZN34_INTERNAL_dcc828eb_4_k_cu_73422d6a4cuda3std6ranges3__45__cpo4swapE,@object
	.size		_ZN34_INTERNAL_dcc828eb_4_k_cu_73422d6a4cuda3std6ranges3__45__cpo4swapE,(_ZN34_INTERNAL_dcc828eb_4_k_cu_73422d6a4cuda3std3__45__cpo4rendE - _ZN34_INTERNAL_dcc828eb_4_k_cu_73422d6a4cuda3std6ranges3__45__cpo4swapE)
_ZN34_INTERNAL_dcc828eb_4_k_cu_73422d6a4cuda3std6ranges3__45__cpo4swapE:
	.zero		1
	.type		_ZN34_INTERNAL_dcc828eb_4_k_cu_73422d6a4cuda3std3__45__cpo4rendE,@object
	.size		_ZN34_INTERNAL_dcc828eb_4_k_cu_73422d6a4cuda3std3__45__cpo4rendE,(_ZN34_INTERNAL_dcc828eb_4_k_cu_73422d6a4cuda3std6ranges3__45__cpo4sizeE - _ZN34_INTERNAL_dcc828eb_4_k_cu_73422d6a4cuda3std3__45__cpo4rendE)
_ZN34_INTERNAL_dcc828eb_4_k_cu_73422d6a4cuda3std3__45__cpo4rendE:
	.zero		1
	.type		_ZN34_INTERNAL_dcc828eb_4_k_cu_73422d6a4cuda3std6ranges3__45__cpo4sizeE,@object
	.size		_ZN34_INTERNAL_dcc828eb_4_k_cu_73422d6a4cuda3std6ranges3__45__cpo4sizeE,(_ZN34_INTERNAL_dcc828eb_4_k_cu_73422d6a4cuda3std6ranges3__45__cpo6cbeginE - _ZN34_INTERNAL_dcc828eb_4_k_cu_73422d6a4cuda3std6ranges3__45__cpo4sizeE)
_ZN34_INTERNAL_dcc828eb_4_k_cu_73422d6a4cuda3std6ranges3__45__cpo4sizeE:
	.zero		1
	.type		_ZN34_INTERNAL_dcc828eb_4_k_cu_73422d6a4cuda3std6ranges3__45__cpo6cbeginE,@object
	.size		_ZN34_INTERNAL_dcc828eb_4_k_cu_73422d6a4cuda3std6ranges3__45__cpo6cbeginE,(.L_13 - _ZN34_INTERNAL_dcc828eb_4_k_cu_73422d6a4cuda3std6ranges3__45__cpo6cbeginE)
_ZN34_INTERNAL_dcc828eb_4_k_cu_73422d6a4cuda3std6ranges3__45__cpo6cbeginE:
	.zero		1
.L_13:


//--------------------- .nv.constant0.float_value_kernel --------------------------
	.section	.nv.constant0.float_value_kernel,"a",@progbits
	.sectionflags	@""
	.align	4
.nv.constant0.float_value_kernel:
	.zero		900


//--------------------- SYMBOLS --------------------------

	.type		.nv.reservedSmem.offset0,@object
	.size		.nv.reservedSmem.offset0,0x4
	.type		vprintf,@function
